//
// Generated by NVIDIA NVVM Compiler
//
// Compiler Build ID: CL-36424714
// Cuda compilation tools, release 13.0, V13.0.88
// Based on NVVM 20.0.0
//

.version 9.0
.target sm_100
.address_size 64

	// .globl	prodScalarMatrixBatchKernel

.visible .entry prodScalarMatrixBatchKernel(
	.param .u64 .ptr .align 1 prodScalarMatrixBatchKernel_param_0,
	.param .u32 prodScalarMatrixBatchKernel_param_1,
	.param .u64 .ptr .align 1 prodScalarMatrixBatchKernel_param_2,
	.param .u32 prodScalarMatrixBatchKernel_param_3,
	.param .u32 prodScalarMatrixBatchKernel_param_4,
	.param .u32 prodScalarMatrixBatchKernel_param_5,
	.param .u32 prodScalarMatrixBatchKernel_param_6,
	.param .u32 prodScalarMatrixBatchKernel_param_7
)
{
	.reg .pred 	%p<2>;
	.reg .b32 	%r<22>;
	.reg .b64 	%rd<9>;
	.reg .b64 	%fd<4>;

	ld.param.u64 	%rd1, [prodScalarMatrixBatchKernel_param_0];
	ld.param.u32 	%r2, [prodScalarMatrixBatchKernel_param_1];
	ld.param.u64 	%rd2, [prodScalarMatrixBatchKernel_param_2];
	ld.param.u32 	%r3, [prodScalarMatrixBatchKernel_param_3];
	ld.param.u32 	%r7, [prodScalarMatrixBatchKernel_param_4];
	ld.param.u32 	%r4, [prodScalarMatrixBatchKernel_param_5];
	ld.param.u32 	%r5, [prodScalarMatrixBatchKernel_param_6];
	ld.param.u32 	%r6, [prodScalarMatrixBatchKernel_param_7];
	mov.u32 	%r8, %ctaid.x;
	mov.u32 	%r9, %ntid.x;
	mov.u32 	%r10, %tid.x;
	mad.lo.s32 	%r1, %r8, %r9, %r10;
	setp.ge.s32 	%p1, %r1, %r7;
	@%p1 bra 	$L__BB0_2;
	mul.lo.s32 	%r11, %r4, %r3;
	cvta.to.global.u64 	%rd3, %rd1;
	cvta.to.global.u64 	%rd4, %rd2;
	div.s32 	%r12, %r1, %r11;
	mul.lo.s32 	%r13, %r12, %r11;
	sub.s32 	%r14, %r1, %r13;
	div.s32 	%r15, %r14, %r3;
	mul.lo.s32 	%r16, %r15, %r3;
	sub.s32 	%r17, %r14, %r16;
	mul.lo.s32 	%r18, %r12, %r6;
	mad.lo.s32 	%r19, %r15, %r5, %r18;
	add.s32 	%r20, %r19, %r17;
	mul.lo.s32 	%r21, %r12, %r2;
	mul.wide.s32 	%rd5, %r21, 8;
	add.s64 	%rd6, %rd3, %rd5;
	ld.global.f64 	%fd1, [%rd6];
	mul.wide.s32 	%rd7, %r20, 8;
	add.s64 	%rd8, %rd4, %rd7;
	ld.global.f64 	%fd2, [%rd8];
	mul.f64 	%fd3, %fd1, %fd2;
	st.global.f64 	[%rd8], %fd3;
$L__BB0_2:
	ret;

}


// ===== COMPILED SASS (sm_100) =====

	.target	sm_100

	.elftype	@"ET_EXEC"


//--------------------- .note.nv.tkinfo           --------------------------
	.section	.note.nv.tkinfo,"",@"SHT_NOTE"
	.sectionflags	@"SHF_NOTE_NV_TKINFO"
	.tkinfo
        /*0018*/ 	.word	0x00000002
        /*0030*/ 	.string	""
        /*0030*/ 	.string	"ptxas"
        /*0030*/ 	.string	"Cuda compilation tools, release 13.0, V13.0.88"
        /*0030*/ 	.string	"Build cuda_13.0.r13.0/compiler.36424714_0"
        /*0030*/ 	.string	"-arch sm_100 -m 64 "



//--------------------- .note.nv.cuinfo           --------------------------
	.section	.note.nv.cuinfo,"",@"SHT_NOTE"
	.sectionflags	@"SHF_NOTE_NV_CUINFO"
        /*0018*/ 	.short	0x0002
        /*001a*/ 	.short	0x0064
        /*001c*/ 	.short	0x0082
	.zero		2


//--------------------- .nv.info                  --------------------------
	.section	.nv.info,"",@"SHT_CUDA_INFO"
	.align	4


	//----- nvinfo : EIATTR_REGCOUNT
	.align		4
        /*0000*/ 	.byte	0x04, 0x2f
        /*0002*/ 	.short	(.L_1 - .L_0)
	.align		4
.L_0:
        /*0004*/ 	.word	index@(prodScalarMatrixBatchKernel)
        /*0008*/ 	.word	0x00000010


	//----- nvinfo : EIATTR_FRAME_SIZE
	.align		4
.L_1:
        /*000c*/ 	.byte	0x04, 0x11
        /*000e*/ 	.short	(.L_3 - .L_2)
	.align		4
.L_2:
        /*0010*/ 	.word	index@(prodScalarMatrixBatchKernel)
        /*0014*/ 	.word	0x00000000


	//----- nvinfo : EIATTR_MIN_STACK_SIZE
	.align		4
.L_3:
        /*0018*/ 	.byte	0x04, 0x12
        /*001a*/ 	.short	(.L_5 - .L_4)
	.align		4
.L_4:
        /*001c*/ 	.word	index@(prodScalarMatrixBatchKernel)
        /*0020*/ 	.word	0x00000000
.L_5:


//--------------------- .nv.compat                --------------------------
	.section	.nv.compat,"",@"SHT_CUDA_COMPAT_INFO"
	.align	4
        /*0000*/ 	.byte	0x02, 0x09, 0x00, 0x00, 0x02, 0x02, 0x01, 0x00, 0x02, 0x05, 0x05, 0x00, 0x03, 0x07, 0x01, 0x01
        /*0010*/ 	.byte	0x02, 0x03, 0x00, 0x00, 0x02, 0x06, 0x01, 0x00, 0x04, 0x0b, 0x08, 0x00, 0x01, 0x00, 0x00, 0x00
        /*0020*/ 	.byte	0x00, 0x00, 0x00, 0x00


//--------------------- .nv.info.prodScalarMatrixBatchKernel --------------------------
	.section	.nv.info.prodScalarMatrixBatchKernel,"",@"SHT_CUDA_INFO"
	.sectionflags	@""
	.align	4


	//----- nvinfo : EIATTR_CUDA_API_VERSION
	.align		4
        /*0000*/ 	.byte	0x04, 0x37
        /*0002*/ 	.short	(.L_7 - .L_6)
.L_6:
        /*0004*/ 	.word	0x00000082


	//----- nvinfo : EIATTR_KPARAM_INFO
	.align		4
.L_7:
        /*0008*/ 	.byte	0x04, 0x17
        /*000a*/ 	.short	(.L_9 - .L_8)
.L_8:
        /*000c*/ 	.word	0x00000000
        /*0010*/ 	.short	0x0007
        /*0012*/ 	.short	0x0028
        /*0014*/ 	.byte	0x00, 0xf0, 0x11, 0x00


	//----- nvinfo : EIATTR_KPARAM_INFO
	.align		4
.L_9:
        /*0018*/ 	.byte	0x04, 0x17
        /*001a*/ 	.short	(.L_11 - .L_10)
.L_10:
        /*001c*/ 	.word	0x00000000
        /*0020*/ 	.short	0x0006
        /*0022*/ 	.short	0x0024
        /*0024*/ 	.byte	0x00, 0xf0, 0x11, 0x00


	//----- nvinfo : EIATTR_KPARAM_INFO
	.align		4
.L_11:
        /*0028*/ 	.byte	0x04, 0x17
        /*002a*/ 	.short	(.L_13 - .L_12)
.L_12:
        /*002c*/ 	.word	0x00000000
        /*0030*/ 	.short	0x0005
        /*0032*/ 	.short	0x0020
        /*0034*/ 	.byte	0x00, 0xf0, 0x11, 0x00


	//----- nvinfo : EIATTR_KPARAM_INFO
	.align		4
.L_13:
        /*0038*/ 	.byte	0x04, 0x17
        /*003a*/ 	.short	(.L_15 - .L_14)
.L_14:
        /*003c*/ 	.word	0x00000000
        /*0040*/ 	.short	0x0004
        /*0042*/ 	.short	0x001c
        /*0044*/ 	.byte	0x00, 0xf0, 0x11, 0x00


	//----- nvinfo : EIATTR_KPARAM_INFO
	.align		4
.L_15:
        /*0048*/ 	.byte	0x04, 0x17
        /*004a*/ 	.short	(.L_17 - .L_16)
.L_16:
        /*004c*/ 	.word	0x00000000
        /*0050*/ 	.short	0x0003
        /*0052*/ 	.short	0x0018
        /*0054*/ 	.byte	0x00, 0xf0, 0x11, 0x00


	//----- nvinfo : EIATTR_KPARAM_INFO
	.align		4
.L_17:
        /*0058*/ 	.byte	0x04, 0x17
        /*005a*/ 	.short	(.L_19 - .L_18)
.L_18:
        /*005c*/ 	.word	0x00000000
        /*0060*/ 	.short	0x0002
        /*0062*/ 	.short	0x0010
        /*0064*/ 	.byte	0x00, 0xf5, 0x21, 0x00


	//----- nvinfo : EIATTR_KPARAM_INFO
	.align		4
.L_19:
        /*0068*/ 	.byte	0x04, 0x17
        /*006a*/ 	.short	(.L_21 - .L_20)
.L_20:
        /*006c*/ 	.word	0x00000000
        /*0070*/ 	.short	0x0001
        /*0072*/ 	.short	0x0008
        /*0074*/ 	.byte	0x00, 0xf0, 0x11, 0x00


	//----- nvinfo : EIATTR_KPARAM_INFO
	.align		4
.L_21:
        /*0078*/ 	.byte	0x04, 0x17
        /*007a*/ 	.short	(.L_23 - .L_22)
.L_22:
        /*007c*/ 	.word	0x00000000
        /*0080*/ 	.short	0x0000
        /*0082*/ 	.short	0x0000
        /*0084*/ 	.byte	0x00, 0xf5, 0x21, 0x00


	//----- nvinfo : EIATTR_SPARSE_MMA_MASK
	.align		4
.L_23:
        /*0088*/ 	.byte	0x03, 0x50
        /*008a*/ 	.short	0x0000


	//----- nvinfo : EIATTR_MAXREG_COUNT
	.align		4
        /*008c*/ 	.byte	0x03, 0x1b
        /*008e*/ 	.short	0x00ff


	//----- nvinfo : EIATTR_MERCURY_ISA_VERSION
	.align		4
        /*0090*/ 	.byte	0x03, 0x5f
        /*0092*/ 	.short	0x0101


	//----- nvinfo : EIATTR_VRC_CTA_INIT_COUNT
	.align		4
        /*0094*/ 	.byte	0x02, 0x4a
	.zero		1
	.zero		1


	//----- nvinfo : EIATTR_EXIT_INSTR_OFFSETS
	.align		4
        /*0098*/ 	.byte	0x04, 0x1c
        /*009a*/ 	.short	(.L_25 - .L_24)


	//   ....[0]....
.L_24:
        /*009c*/ 	.word	0x00000070


	//   ....[1]....
        /*00a0*/ 	.word	0x00000500


	//----- nvinfo : EIATTR_CBANK_PARAM_SIZE
	.align		4
.L_25:
        /*00a4*/ 	.byte	0x03, 0x19
        /*00a6*/ 	.short	0x002c


	//----- nvinfo : EIATTR_PARAM_CBANK
	.align		4
        /*00a8*/ 	.byte	0x04, 0x0a
        /*00aa*/ 	.short	(.L_27 - .L_26)
	.align		4
.L_26:
        /*00ac*/ 	.word	index@(.nv.constant0.prodScalarMatrixBatchKernel)
        /*00b0*/ 	.short	0x0380
        /*00b2*/ 	.short	0x002c


	//----- nvinfo : EIATTR_SW_WAR
	.align		4
.L_27:
        /*00b4*/ 	.byte	0x04, 0x36
        /*00b6*/ 	.short	(.L_29 - .L_28)
.L_28:
        /*00b8*/ 	.word	0x00000008
.L_29:


//--------------------- .nv.callgraph             --------------------------
	.section	.nv.callgraph,"",@"SHT_CUDA_CALLGRAPH"
	.align	4
	.sectionentsize	8
	.align		4
        /*0000*/ 	.word	0x00000000
	.align		4
        /*0004*/ 	.word	0xffffffff
	.align		4
        /*0008*/ 	.word	0x00000000
	.align		4
        /*000c*/ 	.word	0xfffffffe
	.align		4
        /*0010*/ 	.word	0x00000000
	.align		4
        /*0014*/ 	.word	0xfffffffd
	.align		4
        /*0018*/ 	.word	0x00000000
	.align		4
        /*001c*/ 	.word	0xfffffffc


//--------------------- .text.prodScalarMatrixBatchKernel --------------------------
	.section	.text.prodScalarMatrixBatchKernel,"ax",@progbits
	.align	128
        .global         prodScalarMatrixBatchKernel
        .type           prodScalarMatrixBatchKernel,@function
        .size           prodScalarMatrixBatchKernel,(.L_x_1 - prodScalarMatrixBatchKernel)
        .other          prodScalarMatrixBatchKernel,@"STO_CUDA_ENTRY STV_DEFAULT"
prodScalarMatrixBatchKernel:
.text.prodScalarMatrixBatchKernel:
[----:B------:R-:W-:Y:S01]  /*0000*/  LDC R1, c[0x0][0x37c] ;  /* 0x0000df00ff017b82 */ /* 0x000fe20000000800 */
[----:B------:R-:W0:Y:S07]  /*0010*/  S2R R3, SR_TID.X ;  /* 0x0000000000037919 */ /* 0x000e2e0000002100 */
[----:B------:R-:W0:Y:S01]  /*0020*/  S2UR UR4, SR_CTAID.X ;  /* 0x00000000000479c3 */ /* 0x000e220000002500 */
[----:B------:R-:W1:Y:S07]  /*0030*/  LDCU UR5, c[0x0][0x39c] ;  /* 0x00007380ff0577ac */ /* 0x000e6e0008000800 */
[----:B------:R-:W0:Y:S02]  /*0040*/  LDC R2, c[0x0][0x360] ;  /* 0x0000d800ff027b82 */ /* 0x000e240000000800 */
[----:B0-----:R-:W-:-:S05]  /*0050*/  IMAD R2, R2, UR4, R3 ;  /* 0x0000000402027c24 */ /* 0x001fca000f8e0203 */
[----:B-1----:R-:W-:-:S13]  /*0060*/  ISETP.GE.AND P0, PT, R2, UR5, PT ;  /* 0x0000000502007c0c */ /* 0x002fda000bf06270 */
[----:B------:R-:W-:Y:S05]  /*0070*/  @P0 EXIT ;  /* 0x000000000000094d */ /* 0x000fea0003800000 */
[----:B------:R-:W0:Y:S01]  /*0080*/  LDC R0, c[0x0][0x398] ;  /* 0x0000e600ff007b82 */ /* 0x000e220000000800 */
[----:B------:R-:W0:Y:S01]  /*0090*/  LDCU UR4, c[0x0][0x3a0] ;  /* 0x00007400ff0477ac */ /* 0x000e220008000800 */
[----:B------:R-:W-:Y:S01]  /*00a0*/  IABS R9, R2 ;  /* 0x0000000200097213 */ /* 0x000fe20000000000 */
[----:B------:R-:W1:Y:S01]  /*00b0*/  LDCU UR6, c[0x0][0x3a4] ;  /* 0x00007480ff0677ac */ /* 0x000e620008000800 */
[----:B------:R-:W2:Y:S01]  /*00c0*/  LDCU UR7, c[0x0][0x388] ;  /* 0x00007100ff0777ac */ /* 0x000ea20008000800 */
[----:B0-----:R-:W-:Y:S01]  /*00d0*/  IMAD R3, R0, UR4, RZ ;  /* 0x0000000400037c24 */ /* 0x001fe2000f8e02ff */
[----:B------:R-:W-:Y:S01]  /*00e0*/  IABS R11, R0 ;  /* 0x00000000000b7213 */ /* 0x000fe20000000000 */
[----:B------:R-:W0:Y:S03]  /*00f0*/  LDCU UR4, c[0x0][0x3a8] ;  /* 0x00007500ff0477ac */ /* 0x000e260008000800 */
[----:B------:R-:W-:-:S02]  /*0100*/  IABS R8, R3 ;  /* 0x0000000300087213 */ /* 0x000fc40000000000 */
[----:B------:R-:W-:Y:S02]  /*0110*/  IABS R10, R3 ;  /* 0x00000003000a7213 */ /* 0x000fe40000000000 */
[----:B------:R-:W3:Y:S08]  /*0120*/  I2F.RP R6, R8 ;  /* 0x0000000800067306 */ /* 0x000ef00000209400 */
[----:B---3--:R-:W3:Y:S02]  /*0130*/  MUFU.RCP R6, R6 ;  /* 0x0000000600067308 */ /* 0x008ee40000001000 */
[----:B---3--:R-:W-:-:S06]  /*0140*/  VIADD R4, R6, 0xffffffe ;  /* 0x0ffffffe06047836 */ /* 0x008fcc0000000000 */
[----:B------:R-:W3:Y:S08]  /*0150*/  I2F.RP R6, R11 ;  /* 0x0000000b00067306 */ /* 0x000ef00000209400 */
[----:B------:R4:W5:Y:S08]  /*0160*/  F2I.FTZ.U32.TRUNC.NTZ R5, R4 ;  /* 0x0000000400057305 */ /* 0x000970000021f000 */
[----:B---3--:R-:W3:Y:S01]  /*0170*/  MUFU.RCP R6, R6 ;  /* 0x0000000600067308 */ /* 0x008ee20000001000 */
[----:B----4-:R-:W-:Y:S01]  /*0180*/  IMAD.MOV.U32 R4, RZ, RZ, RZ ;  /* 0x000000ffff047224 */ /* 0x010fe200078e00ff */
[----:B-----5:R-:W-:-:S05]  /*0190*/  IADD3 R7, PT, PT, RZ, -R5, RZ ;  /* 0x80000005ff077210 */ /* 0x020fca0007ffe0ff */
[----:B------:R-:W-:-:S04]  /*01a0*/  IMAD R7, R7, R8, RZ ;  /* 0x0000000807077224 */ /* 0x000fc800078e02ff */
[----:B------:R-:W-:Y:S01]  /*01b0*/  IMAD.HI.U32 R5, R5, R7, R4 ;  /* 0x0000000705057227 */ /* 0x000fe200078e0004 */
[----:B------:R-:W-:-:S05]  /*01c0*/  IADD3 R7, PT, PT, RZ, -R10, RZ ;  /* 0x8000000aff077210 */ /* 0x000fca0007ffe0ff */
[----:B------:R-:W-:-:S04]  /*01d0*/  IMAD.HI.U32 R4, R5, R9, RZ ;  /* 0x0000000905047227 */ /* 0x000fc800078e00ff */
[----:B------:R-:W-:-:S05]  /*01e0*/  IMAD R5, R4, R7, R9 ;  /* 0x0000000704057224 */ /* 0x000fca00078e0209 */
[----:B------:R-:W-:-:S13]  /*01f0*/  ISETP.GT.U32.AND P2, PT, R8, R5, PT ;  /* 0x000000050800720c */ /* 0x000fda0003f44070 */
[----:B------:R-:W-:Y:S02]  /*0200*/  @!P2 IMAD.IADD R5, R5, 0x1, -R8 ;  /* 0x000000010505a824 */ /* 0x000fe400078e0a08 */
[----:B------:R-:W-:Y:S01]  /*0210*/  @!P2 VIADD R4, R4, 0x1 ;  /* 0x000000010404a836 */ /* 0x000fe20000000000 */
[----:B------:R-:W-:Y:S02]  /*0220*/  ISETP.NE.AND P2, PT, R3, RZ, PT ;  /* 0x000000ff0300720c */ /* 0x000fe40003f45270 */
[----:B------:R-:W-:Y:S02]  /*0230*/  ISETP.GE.U32.AND P0, PT, R5, R8, PT ;  /* 0x000000080500720c */ /* 0x000fe40003f06070 */
[----:B------:R-:W-:-:S04]  /*0240*/  LOP3.LUT R5, R2, R3, RZ, 0x3c, !PT ;  /* 0x0000000302057212 */ /* 0x000fc800078e3cff */
[----:B------:R-:W-:Y:S02]  /*0250*/  ISETP.GE.AND P1, PT, R5, RZ, PT ;  /* 0x000000ff0500720c */ /* 0x000fe40003f26270 */
[----:B---3--:R-:W-:-:S05]  /*0260*/  IADD3 R5, PT, PT, R6, 0xffffffe, RZ ;  /* 0x0ffffffe06057810 */ /* 0x008fca0007ffe0ff */
[----:B------:R-:W-:Y:S01]  /*0270*/  @P0 IADD3 R4, PT, PT, R4, 0x1, RZ ;  /* 0x0000000104040810 */ /* 0x000fe20007ffe0ff */
[----:B------:R-:W3:Y:S04]  /*0280*/  F2I.FTZ.U32.TRUNC.NTZ R5, R5 ;  /* 0x0000000500057305 */ /* 0x000ee8000021f000 */
[----:B------:R-:W-:-:S05]  /*0290*/  IMAD.MOV.U32 R8, RZ, RZ, R4 ;  /* 0x000000ffff087224 */ /* 0x000fca00078e0004 */
[----:B------:R-:W-:Y:S02]  /*02a0*/  @!P1 IADD3 R8, PT, PT, -R8, RZ, RZ ;  /* 0x000000ff08089210 */ /* 0x000fe40007ffe1ff */
[----:B------:R-:W-:-:S04]  /*02b0*/  @!P2 LOP3.LUT R8, RZ, R3, RZ, 0x33, !PT ;  /* 0x00000003ff08a212 */ /* 0x000fc800078e33ff */
[C---:B------:R-:W-:Y:S01]  /*02c0*/  IADD3 R4, PT, PT, -R8.reuse, RZ, RZ ;  /* 0x000000ff08047210 */ /* 0x040fe20007ffe1ff */
[----:B---3--:R-:W-:Y:S02]  /*02d0*/  IMAD.MOV R6, RZ, RZ, -R5 ;  /* 0x000000ffff067224 */ /* 0x008fe400078e0a05 */
[----:B0-----:R-:W-:Y:S01]  /*02e0*/  IMAD R7, R8, UR4, RZ ;  /* 0x0000000408077c24 */ /* 0x001fe2000f8e02ff */
[----:B------:R-:W0:Y:S01]  /*02f0*/  LDCU.64 UR4, c[0x0][0x358] ;  /* 0x00006b00ff0477ac */ /* 0x000e220008000a00 */
[----:B------:R-:W-:Y:S02]  /*0300*/  IMAD R13, R3, R4, R2 ;  /* 0x00000004030d7224 */ /* 0x000fe400078e0202 */
[----:B------:R-:W-:Y:S02]  /*0310*/  IMAD R3, R6, R11, RZ ;  /* 0x0000000b06037224 */ /* 0x000fe400078e02ff */
[----:B------:R-:W-:Y:S01]  /*0320*/  IMAD.MOV.U32 R4, RZ, RZ, RZ ;  /* 0x000000ffff047224 */ /* 0x000fe200078e00ff */
[----:B------:R-:W-:-:S03]  /*0330*/  IABS R2, R13 ;  /* 0x0000000d00027213 */ /* 0x000fc60000000000 */
[----:B------:R-:W-:-:S06]  /*0340*/  IMAD.HI.U32 R4, R5, R3, R4 ;  /* 0x0000000305047227 */ /* 0x000fcc00078e0004 */
[----:B------:R-:W-:-:S05]  /*0350*/  IMAD.HI.U32 R4, R4, R2, RZ ;  /* 0x0000000204047227 */ /* 0x000fca00078e00ff */
[----:B------:R-:W-:-:S05]  /*0360*/  IADD3 R3, PT, PT, -R4, RZ, RZ ;  /* 0x000000ff04037210 */ /* 0x000fca0007ffe1ff */
[----:B------:R-:W-:-:S05]  /*0370*/  IMAD R2, R11, R3, R2 ;  /* 0x000000030b027224 */ /* 0x000fca00078e0202 */
[----:B------:R-:W-:-:S13]  /*0380*/  ISETP.GT.U32.AND P2, PT, R11, R2, PT ;  /* 0x000000020b00720c */ /* 0x000fda0003f44070 */
[----:B------:R-:W-:Y:S01]  /*0390*/  @!P2 IMAD.IADD R2, R2, 0x1, -R11 ;  /* 0x000000010202a824 */ /* 0x000fe200078e0a0b */
[----:B------:R-:W-:Y:S02]  /*03a0*/  @!P2 IADD3 R4, PT, PT, R4, 0x1, RZ ;  /* 0x000000010404a810 */ /* 0x000fe40007ffe0ff */
[----:B------:R-:W-:Y:S02]  /*03b0*/  ISETP.NE.AND P2, PT, R0, RZ, PT ;  /* 0x000000ff0000720c */ /* 0x000fe40003f45270 */
[----:B------:R-:W-:Y:S02]  /*03c0*/  ISETP.GE.U32.AND P0, PT, R2, R11, PT ;  /* 0x0000000b0200720c */ /* 0x000fe40003f06070 */
[----:B------:R-:W-:-:S04]  /*03d0*/  LOP3.LUT R2, R13, R0, RZ, 0x3c, !PT ;  /* 0x000000000d027212 */ /* 0x000fc800078e3cff */
[----:B------:R-:W-:Y:S02]  /*03e0*/  ISETP.GE.AND P1, PT, R2, RZ, PT ;  /* 0x000000ff0200720c */ /* 0x000fe40003f26270 */
[----:B------:R-:W3:Y:S05]  /*03f0*/  LDC.64 R2, c[0x0][0x380] ;  /* 0x0000e000ff027b82 */ /* 0x000eea0000000a00 */
[----:B------:R-:W-:-:S05]  /*0400*/  @P0 VIADD R4, R4, 0x1 ;  /* 0x0000000104040836 */ /* 0x000fca0000000000 */
[----:B------:R-:W-:Y:S02]  /*0410*/  MOV R6, R4 ;  /* 0x0000000400067202 */ /* 0x000fe40000000f00 */
[----:B------:R-:W4:Y:S03]  /*0420*/  LDC.64 R4, c[0x0][0x390] ;  /* 0x0000e400ff047b82 */ /* 0x000f260000000a00 */
[----:B------:R-:W-:Y:S01]  /*0430*/  @!P1 IMAD.MOV R6, RZ, RZ, -R6 ;  /* 0x000000ffff069224 */ /* 0x000fe200078e0a06 */
[----:B------:R-:W-:-:S04]  /*0440*/  @!P2 LOP3.LUT R6, RZ, R0, RZ, 0x33, !PT ;  /* 0x00000000ff06a212 */ /* 0x000fc800078e33ff */
[C---:B------:R-:W-:Y:S01]  /*0450*/  IADD3 R9, PT, PT, -R6.reuse, RZ, RZ ;  /* 0x000000ff06097210 */ /* 0x040fe20007ffe1ff */
[----:B-1----:R-:W-:-:S04]  /*0460*/  IMAD R7, R6, UR6, R7 ;  /* 0x0000000606077c24 */ /* 0x002fc8000f8e0207 */
[----:B------:R-:W-:Y:S02]  /*0470*/  IMAD R0, R0, R9, R13 ;  /* 0x0000000900007224 */ /* 0x000fe400078e020d */
[----:B--2---:R-:W-:Y:S02]  /*0480*/  IMAD R9, R8, UR7, RZ ;  /* 0x0000000708097c24 */ /* 0x004fe4000f8e02ff */
[----:B------:R-:W-:Y:S02]  /*0490*/  IMAD.IADD R7, R0, 0x1, R7 ;  /* 0x0000000100077824 */ /* 0x000fe400078e0207 */
[----:B---3--:R-:W-:-:S04]  /*04a0*/  IMAD.WIDE R2, R9, 0x8, R2 ;  /* 0x0000000809027825 */ /* 0x008fc800078e0202 */
[----:B----4-:R-:W-:Y:S02]  /*04b0*/  IMAD.WIDE R4, R7, 0x8, R4 ;  /* 0x0000000807047825 */ /* 0x010fe400078e0204 */
[----:B0-----:R-:W2:Y:S04]  /*04c0*/  LDG.E.64 R2, desc[UR4][R2.64] ;  /* 0x0000000402027981 */ /* 0x001ea8000c1e1b00 */
[----:B------:R-:W2:Y:S02]  /*04d0*/  LDG.E.64 R6, desc[UR4][R4.64] ;  /* 0x0000000404067981 */ /* 0x000ea4000c1e1b00 */
[----:B--2---:R-:W-:-:S07]  /*04e0*/  DMUL R6, R2, R6 ;  /* 0x0000000602067228 */ /* 0x004fce0000000000 */
[----:B------:R-:W-:Y:S01]  /*04f0*/  STG.E.64 desc[UR4][R4.64], R6 ;  /* 0x0000000604007986 */ /* 0x000fe2000c101b04 */
[----:B------:R-:W-:Y:S05]  /*0500*/  EXIT ;  /* 0x000000000000794d */ /* 0x000fea0003800000 */
.L_x_0:
[----:B------:R-:W-:-:S00]  /*0510*/  BRA `(.L_x_0) ;  /* 0xfffffffc00fc7947 */ /* 0x000fc0000383ffff */
[----:B------:R-:W-:-:S00]  /*0520*/  NOP ;  /* 0x0000000000007918 */ /* 0x000fc00000000000 */
        /* <DEDUP_REMOVED lines=13> */
.L_x_1:


//--------------------- .nv.shared.reserved.0     --------------------------
	.section	.nv.shared.reserved.0,"aw",@nobits
	.weak		__nv_reservedSMEM_offset_0_alias
	.size		__nv_reservedSMEM_offset_0_alias, 0, 64
	.other		__nv_reservedSMEM_offset_0_alias,@"STO_CUDA_RESERVED_SHARED STV_DEFAULT"
__nv_reservedSMEM_offset_0_alias:
	.zero		0
	.zero		64


//--------------------- .nv.constant0.prodScalarMatrixBatchKernel --------------------------
	.section	.nv.constant0.prodScalarMatrixBatchKernel,"a",@progbits
	.sectionflags	@""
	.align	4
.nv.constant0.prodScalarMatrixBatchKernel:
	.zero		940


//--------------------- SYMBOLS --------------------------

	.type		.nv.reservedSmem.offset0,@object
	.size		.nv.reservedSmem.offset0,0x4
